//
// Generated by NVIDIA NVVM Compiler
//
// Compiler Build ID: CL-19324607
// Cuda compilation tools, release 7.0, V7.0.27
// Based on LLVM 3.4svn
//

.version 4.2
.target sm_20
.address_size 64

    // .globl   vadd

.visible .entry vadd(
    .param .u64 vadd_param_0,
    .param .u64 vadd_param_1,
    .param .u64 vadd_param_2
)
{
    .reg .f32   %f<4>;
    .reg .s32   %r<5>;
    .reg .s64   %rd<11>;


    ld.param.u64    %rd1, [vadd_param_0];
    ld.param.u64    %rd2, [vadd_param_1];
    ld.param.u64    %rd3, [vadd_param_2];
    cvta.to.global.u64  %rd4, %rd3;
    cvta.to.global.u64  %rd5, %rd2;
    cvta.to.global.u64  %rd6, %rd1;
    mov.u32     %r1, %tid.x;
    mov.u32     %r2, %ctaid.x;
    mov.u32     %r3, %ntid.x;
    mad.lo.s32  %r4, %r3, %r2, %r1;
    mul.wide.s32    %rd7, %r4, 4;
    add.s64     %rd8, %rd6, %rd7;
    ld.global.f32   %f1, [%rd8];
    add.s64     %rd9, %rd5, %rd7;
    ld.global.f32   %f2, [%rd9];
    add.f32     %f3, %f1, %f2;
    add.s64     %rd10, %rd4, %rd7;
    st.global.f32   [%rd10], %f3;
    ret;
}

    // .globl   vmul
.visible .entry vmul(
    .param .u64 vmul_param_0,
    .param .u64 vmul_param_1,
    .param .u64 vmul_param_2
)
{
    .reg .f32   %f<4>;
    .reg .s32   %r<5>;
    .reg .s64   %rd<11>;


    ld.param.u64    %rd1, [vmul_param_0];
    ld.param.u64    %rd2, [vmul_param_1];
    ld.param.u64    %rd3, [vmul_param_2];
    cvta.to.global.u64  %rd4, %rd3;
    cvta.to.global.u64  %rd5, %rd2;
    cvta.to.global.u64  %rd6, %rd1;
    mov.u32     %r1, %tid.x;
    mov.u32     %r2, %ctaid.x;
    mov.u32     %r3, %ntid.x;
    mad.lo.s32  %r4, %r3, %r2, %r1;
    mul.wide.s32    %rd7, %r4, 4;
    add.s64     %rd8, %rd6, %rd7;
    ld.global.f32   %f1, [%rd8];
    add.s64     %rd9, %rd5, %rd7;
    ld.global.f32   %f2, [%rd9];
    mul.f32     %f3, %f1, %f2;
    add.s64     %rd10, %rd4, %rd7;
    st.global.f32   [%rd10], %f3;
    ret;
}

    // .globl   vsub
.visible .entry vsub(
    .param .u64 vsub_param_0,
    .param .u64 vsub_param_1,
    .param .u64 vsub_param_2
)
{
    .reg .f32   %f<4>;
    .reg .s32   %r<5>;
    .reg .s64   %rd<11>;


    ld.param.u64    %rd1, [vsub_param_0];
    ld.param.u64    %rd2, [vsub_param_1];
    ld.param.u64    %rd3, [vsub_param_2];
    cvta.to.global.u64  %rd4, %rd3;
    cvta.to.global.u64  %rd5, %rd2;
    cvta.to.global.u64  %rd6, %rd1;
    mov.u32     %r1, %tid.x;
    mov.u32     %r2, %ctaid.x;
    mov.u32     %r3, %ntid.x;
    mad.lo.s32  %r4, %r3, %r2, %r1;
    mul.wide.s32    %rd7, %r4, 4;
    add.s64     %rd8, %rd6, %rd7;
    ld.global.f32   %f1, [%rd8];
    add.s64     %rd9, %rd5, %rd7;
    ld.global.f32   %f2, [%rd9];
    sub.f32     %f3, %f1, %f2;
    add.s64     %rd10, %rd4, %rd7;
    st.global.f32   [%rd10], %f3;
    ret;
}

    // .globl   vdiv
.visible .entry vdiv(
    .param .u64 vdiv_param_0,
    .param .u64 vdiv_param_1,
    .param .u64 vdiv_param_2
)
{
    .reg .f32   %f<4>;
    .reg .s32   %r<5>;
    .reg .s64   %rd<11>;


    ld.param.u64    %rd1, [vdiv_param_0];
    ld.param.u64    %rd2, [vdiv_param_1];
    ld.param.u64    %rd3, [vdiv_param_2];
    cvta.to.global.u64  %rd4, %rd3;
    cvta.to.global.u64  %rd5, %rd2;
    cvta.to.global.u64  %rd6, %rd1;
    mov.u32     %r1, %tid.x;
    mov.u32     %r2, %ctaid.x;
    mov.u32     %r3, %ntid.x;
    mad.lo.s32  %r4, %r3, %r2, %r1;
    mul.wide.s32    %rd7, %r4, 4;
    add.s64     %rd8, %rd6, %rd7;
    ld.global.f32   %f1, [%rd8];
    add.s64     %rd9, %rd5, %rd7;
    ld.global.f32   %f2, [%rd9];
    div.rn.f32  %f3, %f1, %f2;
    add.s64     %rd10, %rd4, %rd7;
    st.global.f32   [%rd10], %f3;
    ret;
}


// ===== COMPILED SASS (sm_100) =====

	.target	sm_100

	.elftype	@"ET_EXEC"


//--------------------- .note.nv.tkinfo           --------------------------
	.section	.note.nv.tkinfo,"",@"SHT_NOTE"
	.sectionflags	@"SHF_NOTE_NV_TKINFO"
	.tkinfo
        /*0018*/ 	.word	0x00000002
        /*0030*/ 	.string	""
        /*0030*/ 	.string	"ptxas"
        /*0030*/ 	.string	"Cuda compilation tools, release 13.0, V13.0.88"
        /*0030*/ 	.string	"Build cuda_13.0.r13.0/compiler.36424714_0"
        /*0030*/ 	.string	"-arch sm_100 "



//--------------------- .note.nv.cuinfo           --------------------------
	.section	.note.nv.cuinfo,"",@"SHT_NOTE"
	.sectionflags	@"SHF_NOTE_NV_CUINFO"
        /*0018*/ 	.short	0x0002
        /*001a*/ 	.short	0x0014
        /*001c*/ 	.short	0x0082
	.zero		2


//--------------------- .nv.info                  --------------------------
	.section	.nv.info,"",@"SHT_CUDA_INFO"
	.align	4


	//----- nvinfo : EIATTR_REGCOUNT
	.align		4
        /*0000*/ 	.byte	0x04, 0x2f
        /*0002*/ 	.short	(.L_1 - .L_0)
	.align		4
.L_0:
        /*0004*/ 	.word	index@(vadd)
        /*0008*/ 	.word	0x0000000c


	//----- nvinfo : EIATTR_FRAME_SIZE
	.align		4
.L_1:
        /*000c*/ 	.byte	0x04, 0x11
        /*000e*/ 	.short	(.L_3 - .L_2)
	.align		4
.L_2:
        /*0010*/ 	.word	index@(vadd)
        /*0014*/ 	.word	0x00000000


	//----- nvinfo : EIATTR_REGCOUNT
	.align		4
.L_3:
        /*0018*/ 	.byte	0x04, 0x2f
        /*001a*/ 	.short	(.L_5 - .L_4)
	.align		4
.L_4:
        /*001c*/ 	.word	index@(vmul)
        /*0020*/ 	.word	0x0000000c


	//----- nvinfo : EIATTR_FRAME_SIZE
	.align		4
.L_5:
        /*0024*/ 	.byte	0x04, 0x11
        /*0026*/ 	.short	(.L_7 - .L_6)
	.align		4
.L_6:
        /*0028*/ 	.word	index@(vmul)
        /*002c*/ 	.word	0x00000000


	//----- nvinfo : EIATTR_REGCOUNT
	.align		4
.L_7:
        /*0030*/ 	.byte	0x04, 0x2f
        /*0032*/ 	.short	(.L_9 - .L_8)
	.align		4
.L_8:
        /*0034*/ 	.word	index@(vsub)
        /*0038*/ 	.word	0x0000000c


	//----- nvinfo : EIATTR_FRAME_SIZE
	.align		4
.L_9:
        /*003c*/ 	.byte	0x04, 0x11
        /*003e*/ 	.short	(.L_11 - .L_10)
	.align		4
.L_10:
        /*0040*/ 	.word	index@(vsub)
        /*0044*/ 	.word	0x00000000


	//----- nvinfo : EIATTR_REGCOUNT
	.align		4
.L_11:
        /*0048*/ 	.byte	0x04, 0x2f
        /*004a*/ 	.short	(.L_13 - .L_12)
	.align		4
.L_12:
        /*004c*/ 	.word	index@(vdiv)
        /*0050*/ 	.word	0x00000010


	//----- nvinfo : EIATTR_FRAME_SIZE
	.align		4
.L_13:
        /*0054*/ 	.byte	0x04, 0x11
        /*0056*/ 	.short	(.L_15 - .L_14)
	.align		4
.L_14:
        /*0058*/ 	.word	index@($__internal_0_$__cuda_sm3x_div_rn_noftz_f32_slowpath)
        /*005c*/ 	.word	0x00000000


	//----- nvinfo : EIATTR_FRAME_SIZE
	.align		4
.L_15:
        /*0060*/ 	.byte	0x04, 0x11
        /*0062*/ 	.short	(.L_17 - .L_16)
	.align		4
.L_16:
        /*0064*/ 	.word	index@(vdiv)
        /*0068*/ 	.word	0x00000000


	//----- nvinfo : EIATTR_MIN_STACK_SIZE
	.align		4
.L_17:
        /*006c*/ 	.byte	0x04, 0x12
        /*006e*/ 	.short	(.L_19 - .L_18)
	.align		4
.L_18:
        /*0070*/ 	.word	index@(vdiv)
        /*0074*/ 	.word	0x00000000


	//----- nvinfo : EIATTR_MIN_STACK_SIZE
	.align		4
.L_19:
        /*0078*/ 	.byte	0x04, 0x12
        /*007a*/ 	.short	(.L_21 - .L_20)
	.align		4
.L_20:
        /*007c*/ 	.word	index@(vsub)
        /*0080*/ 	.word	0x00000000


	//----- nvinfo : EIATTR_MIN_STACK_SIZE
	.align		4
.L_21:
        /*0084*/ 	.byte	0x04, 0x12
        /*0086*/ 	.short	(.L_23 - .L_22)
	.align		4
.L_22:
        /*0088*/ 	.word	index@(vmul)
        /*008c*/ 	.word	0x00000000


	//----- nvinfo : EIATTR_MIN_STACK_SIZE
	.align		4
.L_23:
        /*0090*/ 	.byte	0x04, 0x12
        /*0092*/ 	.short	(.L_25 - .L_24)
	.align		4
.L_24:
        /*0094*/ 	.word	index@(vadd)
        /*0098*/ 	.word	0x00000000
.L_25:


//--------------------- .nv.compat                --------------------------
	.section	.nv.compat,"",@"SHT_CUDA_COMPAT_INFO"
	.align	4
        /*0000*/ 	.byte	0x02, 0x09, 0x00, 0x00, 0x02, 0x02, 0x01, 0x00, 0x02, 0x05, 0x05, 0x00, 0x03, 0x07, 0x01, 0x01
        /*0010*/ 	.byte	0x02, 0x03, 0x00, 0x00, 0x02, 0x06, 0x01, 0x00, 0x04, 0x0b, 0x08, 0x00, 0x01, 0x00, 0x00, 0x00
        /*0020*/ 	.byte	0x00, 0x00, 0x00, 0x00


//--------------------- .nv.info.vdiv             --------------------------
	.section	.nv.info.vdiv,"",@"SHT_CUDA_INFO"
	.sectionflags	@""
	.align	4


	//----- nvinfo : EIATTR_CUDA_API_VERSION
	.align		4
        /*0000*/ 	.byte	0x04, 0x37
        /*0002*/ 	.short	(.L_27 - .L_26)
.L_26:
        /*0004*/ 	.word	0x00000082


	//----- nvinfo : EIATTR_KPARAM_INFO
	.align		4
.L_27:
        /*0008*/ 	.byte	0x04, 0x17
        /*000a*/ 	.short	(.L_29 - .L_28)
.L_28:
        /*000c*/ 	.word	0x00000000
        /*0010*/ 	.short	0x0002
        /*0012*/ 	.short	0x0010
        /*0014*/ 	.byte	0x00, 0xf0, 0x21, 0x00


	//----- nvinfo : EIATTR_KPARAM_INFO
	.align		4
.L_29:
        /*0018*/ 	.byte	0x04, 0x17
        /*001a*/ 	.short	(.L_31 - .L_30)
.L_30:
        /*001c*/ 	.word	0x00000000
        /*0020*/ 	.short	0x0001
        /*0022*/ 	.short	0x0008
        /*0024*/ 	.byte	0x00, 0xf0, 0x21, 0x00


	//----- nvinfo : EIATTR_KPARAM_INFO
	.align		4
.L_31:
        /*0028*/ 	.byte	0x04, 0x17
        /*002a*/ 	.short	(.L_33 - .L_32)
.L_32:
        /*002c*/ 	.word	0x00000000
        /*0030*/ 	.short	0x0000
        /*0032*/ 	.short	0x0000
        /*0034*/ 	.byte	0x00, 0xf0, 0x21, 0x00


	//----- nvinfo : EIATTR_SPARSE_MMA_MASK
	.align		4
.L_33:
        /*0038*/ 	.byte	0x03, 0x50
        /*003a*/ 	.short	0x0000


	//----- nvinfo : EIATTR_MAXREG_COUNT
	.align		4
        /*003c*/ 	.byte	0x03, 0x1b
        /*003e*/ 	.short	0x00ff


	//----- nvinfo : EIATTR_MERCURY_ISA_VERSION
	.align		4
        /*0040*/ 	.byte	0x03, 0x5f
        /*0042*/ 	.short	0x0101


	//----- nvinfo : EIATTR_VRC_CTA_INIT_COUNT
	.align		4
        /*0044*/ 	.byte	0x02, 0x4a
	.zero		1
	.zero		1


	//----- nvinfo : EIATTR_EXIT_INSTR_OFFSETS
	.align		4
        /*0048*/ 	.byte	0x04, 0x1c
        /*004a*/ 	.short	(.L_35 - .L_34)


	//   ....[0]....
.L_34:
        /*004c*/ 	.word	0x000001c0


	//----- nvinfo : EIATTR_CRS_STACK_SIZE
	.align		4
.L_35:
        /*0050*/ 	.byte	0x04, 0x1e
        /*0052*/ 	.short	(.L_37 - .L_36)
.L_36:
        /*0054*/ 	.word	0x00000000


	//----- nvinfo : EIATTR_CBANK_PARAM_SIZE
	.align		4
.L_37:
        /*0058*/ 	.byte	0x03, 0x19
        /*005a*/ 	.short	0x0018


	//----- nvinfo : EIATTR_PARAM_CBANK
	.align		4
        /*005c*/ 	.byte	0x04, 0x0a
        /*005e*/ 	.short	(.L_39 - .L_38)
	.align		4
.L_38:
        /*0060*/ 	.word	index@(.nv.constant0.vdiv)
        /*0064*/ 	.short	0x0380
        /*0066*/ 	.short	0x0018


	//----- nvinfo : EIATTR_SW_WAR
	.align		4
.L_39:
        /*0068*/ 	.byte	0x04, 0x36
        /*006a*/ 	.short	(.L_41 - .L_40)
.L_40:
        /*006c*/ 	.word	0x00000008
.L_41:


//--------------------- .nv.info.vsub             --------------------------
	.section	.nv.info.vsub,"",@"SHT_CUDA_INFO"
	.sectionflags	@""
	.align	4


	//----- nvinfo : EIATTR_CUDA_API_VERSION
	.align		4
        /*0000*/ 	.byte	0x04, 0x37
        /*0002*/ 	.short	(.L_43 - .L_42)
.L_42:
        /*0004*/ 	.word	0x00000082


	//----- nvinfo : EIATTR_KPARAM_INFO
	.align		4
.L_43:
        /*0008*/ 	.byte	0x04, 0x17
        /*000a*/ 	.short	(.L_45 - .L_44)
.L_44:
        /*000c*/ 	.word	0x00000000
        /*0010*/ 	.short	0x0002
        /*0012*/ 	.short	0x0010
        /*0014*/ 	.byte	0x00, 0xf0, 0x21, 0x00


	//----- nvinfo : EIATTR_KPARAM_INFO
	.align		4
.L_45:
        /*0018*/ 	.byte	0x04, 0x17
        /*001a*/ 	.short	(.L_47 - .L_46)
.L_46:
        /*001c*/ 	.word	0x00000000
        /*0020*/ 	.short	0x0001
        /*0022*/ 	.short	0x0008
        /*0024*/ 	.byte	0x00, 0xf0, 0x21, 0x00


	//----- nvinfo : EIATTR_KPARAM_INFO
	.align		4
.L_47:
        /*0028*/ 	.byte	0x04, 0x17
        /*002a*/ 	.short	(.L_49 - .L_48)
.L_48:
        /*002c*/ 	.word	0x00000000
        /*0030*/ 	.short	0x0000
        /*0032*/ 	.short	0x0000
        /*0034*/ 	.byte	0x00, 0xf0, 0x21, 0x00


	//----- nvinfo : EIATTR_SPARSE_MMA_MASK
	.align		4
.L_49:
        /*0038*/ 	.byte	0x03, 0x50
        /*003a*/ 	.short	0x0000


	//----- nvinfo : EIATTR_MAXREG_COUNT
	.align		4
        /*003c*/ 	.byte	0x03, 0x1b
        /*003e*/ 	.short	0x00ff


	//----- nvinfo : EIATTR_MERCURY_ISA_VERSION
	.align		4
        /*0040*/ 	.byte	0x03, 0x5f
        /*0042*/ 	.short	0x0101


	//----- nvinfo : EIATTR_VRC_CTA_INIT_COUNT
	.align		4
        /*0044*/ 	.byte	0x02, 0x4a
	.zero		1
	.zero		1


	//----- nvinfo : EIATTR_EXIT_INSTR_OFFSETS
	.align		4
        /*0048*/ 	.byte	0x04, 0x1c
        /*004a*/ 	.short	(.L_51 - .L_50)


	//   ....[0]....
.L_50:
        /*004c*/ 	.word	0x00000100


	//----- nvinfo : EIATTR_CBANK_PARAM_SIZE
	.align		4
.L_51:
        /*0050*/ 	.byte	0x03, 0x19
        /*0052*/ 	.short	0x0018


	//----- nvinfo : EIATTR_PARAM_CBANK
	.align		4
        /*0054*/ 	.byte	0x04, 0x0a
        /*0056*/ 	.short	(.L_53 - .L_52)
	.align		4
.L_52:
        /*0058*/ 	.word	index@(.nv.constant0.vsub)
        /*005c*/ 	.short	0x0380
        /*005e*/ 	.short	0x0018


	//----- nvinfo : EIATTR_SW_WAR
	.align		4
.L_53:
        /*0060*/ 	.byte	0x04, 0x36
        /*0062*/ 	.short	(.L_55 - .L_54)
.L_54:
        /*0064*/ 	.word	0x00000008
.L_55:


//--------------------- .nv.info.vmul             --------------------------
	.section	.nv.info.vmul,"",@"SHT_CUDA_INFO"
	.sectionflags	@""
	.align	4


	//----- nvinfo : EIATTR_CUDA_API_VERSION
	.align		4
        /*0000*/ 	.byte	0x04, 0x37
        /*0002*/ 	.short	(.L_57 - .L_56)
.L_56:
        /*0004*/ 	.word	0x00000082


	//----- nvinfo : EIATTR_KPARAM_INFO
	.align		4
.L_57:
        /*0008*/ 	.byte	0x04, 0x17
        /*000a*/ 	.short	(.L_59 - .L_58)
.L_58:
        /*000c*/ 	.word	0x00000000
        /*0010*/ 	.short	0x0002
        /*0012*/ 	.short	0x0010
        /*0014*/ 	.byte	0x00, 0xf0, 0x21, 0x00


	//----- nvinfo : EIATTR_KPARAM_INFO
	.align		4
.L_59:
        /*0018*/ 	.byte	0x04, 0x17
        /*001a*/ 	.short	(.L_61 - .L_60)
.L_60:
        /*001c*/ 	.word	0x00000000
        /*0020*/ 	.short	0x0001
        /*0022*/ 	.short	0x0008
        /*0024*/ 	.byte	0x00, 0xf0, 0x21, 0x00


	//----- nvinfo : EIATTR_KPARAM_INFO
	.align		4
.L_61:
        /*0028*/ 	.byte	0x04, 0x17
        /*002a*/ 	.short	(.L_63 - .L_62)
.L_62:
        /*002c*/ 	.word	0x00000000
        /*0030*/ 	.short	0x0000
        /*0032*/ 	.short	0x0000
        /*0034*/ 	.byte	0x00, 0xf0, 0x21, 0x00


	//----- nvinfo : EIATTR_SPARSE_MMA_MASK
	.align		4
.L_63:
        /*0038*/ 	.byte	0x03, 0x50
        /*003a*/ 	.short	0x0000


	//----- nvinfo : EIATTR_MAXREG_COUNT
	.align		4
        /*003c*/ 	.byte	0x03, 0x1b
        /*003e*/ 	.short	0x00ff


	//----- nvinfo : EIATTR_MERCURY_ISA_VERSION
	.align		4
        /*0040*/ 	.byte	0x03, 0x5f
        /*0042*/ 	.short	0x0101


	//----- nvinfo : EIATTR_VRC_CTA_INIT_COUNT
	.align		4
        /*0044*/ 	.byte	0x02, 0x4a
	.zero		1
	.zero		1


	//----- nvinfo : EIATTR_EXIT_INSTR_OFFSETS
	.align		4
        /*0048*/ 	.byte	0x04, 0x1c
        /*004a*/ 	.short	(.L_65 - .L_64)


	//   ....[0]....
.L_64:
        /*004c*/ 	.word	0x00000100


	//----- nvinfo : EIATTR_CBANK_PARAM_SIZE
	.align		4
.L_65:
        /*0050*/ 	.byte	0x03, 0x19
        /*0052*/ 	.short	0x0018


	//----- nvinfo : EIATTR_PARAM_CBANK
	.align		4
        /*0054*/ 	.byte	0x04, 0x0a
        /*0056*/ 	.short	(.L_67 - .L_66)
	.align		4
.L_66:
        /*0058*/ 	.word	index@(.nv.constant0.vmul)
        /*005c*/ 	.short	0x0380
        /*005e*/ 	.short	0x0018


	//----- nvinfo : EIATTR_SW_WAR
	.align		4
.L_67:
        /*0060*/ 	.byte	0x04, 0x36
        /*0062*/ 	.short	(.L_69 - .L_68)
.L_68:
        /*0064*/ 	.word	0x00000008
.L_69:


//--------------------- .nv.info.vadd             --------------------------
	.section	.nv.info.vadd,"",@"SHT_CUDA_INFO"
	.sectionflags	@""
	.align	4


	//----- nvinfo : EIATTR_CUDA_API_VERSION
	.align		4
        /*0000*/ 	.byte	0x04, 0x37
        /*0002*/ 	.short	(.L_71 - .L_70)
.L_70:
        /*0004*/ 	.word	0x00000082


	//----- nvinfo : EIATTR_KPARAM_INFO
	.align		4
.L_71:
        /*0008*/ 	.byte	0x04, 0x17
        /*000a*/ 	.short	(.L_73 - .L_72)
.L_72:
        /*000c*/ 	.word	0x00000000
        /*0010*/ 	.short	0x0002
        /*0012*/ 	.short	0x0010
        /*0014*/ 	.byte	0x00, 0xf0, 0x21, 0x00


	//----- nvinfo : EIATTR_KPARAM_INFO
	.align		4
.L_73:
        /*0018*/ 	.byte	0x04, 0x17
        /*001a*/ 	.short	(.L_75 - .L_74)
.L_74:
        /*001c*/ 	.word	0x00000000
        /*0020*/ 	.short	0x0001
        /*0022*/ 	.short	0x0008
        /*0024*/ 	.byte	0x00, 0xf0, 0x21, 0x00


	//----- nvinfo : EIATTR_KPARAM_INFO
	.align		4
.L_75:
        /*0028*/ 	.byte	0x04, 0x17
        /*002a*/ 	.short	(.L_77 - .L_76)
.L_76:
        /*002c*/ 	.word	0x00000000
        /*0030*/ 	.short	0x0000
        /*0032*/ 	.short	0x0000
        /*0034*/ 	.byte	0x00, 0xf0, 0x21, 0x00


	//----- nvinfo : EIATTR_SPARSE_MMA_MASK
	.align		4
.L_77:
        /*0038*/ 	.byte	0x03, 0x50
        /*003a*/ 	.short	0x0000


	//----- nvinfo : EIATTR_MAXREG_COUNT
	.align		4
        /*003c*/ 	.byte	0x03, 0x1b
        /*003e*/ 	.short	0x00ff


	//----- nvinfo : EIATTR_MERCURY_ISA_VERSION
	.align		4
        /*0040*/ 	.byte	0x03, 0x5f
        /*0042*/ 	.short	0x0101


	//----- nvinfo : EIATTR_VRC_CTA_INIT_COUNT
	.align		4
        /*0044*/ 	.byte	0x02, 0x4a
	.zero		1
	.zero		1


	//----- nvinfo : EIATTR_EXIT_INSTR_OFFSETS
	.align		4
        /*0048*/ 	.byte	0x04, 0x1c
        /*004a*/ 	.short	(.L_79 - .L_78)


	//   ....[0]....
.L_78:
        /*004c*/ 	.word	0x00000100


	//----- nvinfo : EIATTR_CBANK_PARAM_SIZE
	.align		4
.L_79:
        /*0050*/ 	.byte	0x03, 0x19
        /*0052*/ 	.short	0x0018


	//----- nvinfo : EIATTR_PARAM_CBANK
	.align		4
        /*0054*/ 	.byte	0x04, 0x0a
        /*0056*/ 	.short	(.L_81 - .L_80)
	.align		4
.L_80:
        /*0058*/ 	.word	index@(.nv.constant0.vadd)
        /*005c*/ 	.short	0x0380
        /*005e*/ 	.short	0x0018


	//----- nvinfo : EIATTR_SW_WAR
	.align		4
.L_81:
        /*0060*/ 	.byte	0x04, 0x36
        /*0062*/ 	.short	(.L_83 - .L_82)
.L_82:
        /*0064*/ 	.word	0x00000008
.L_83:


//--------------------- .nv.callgraph             --------------------------
	.section	.nv.callgraph,"",@"SHT_CUDA_CALLGRAPH"
	.align	4
	.sectionentsize	8
	.align		4
        /*0000*/ 	.word	0x00000000
	.align		4
        /*0004*/ 	.word	0xffffffff
	.align		4
        /*0008*/ 	.word	0x00000000
	.align		4
        /*000c*/ 	.word	0xfffffffe
	.align		4
        /*0010*/ 	.word	0x00000000
	.align		4
        /*0014*/ 	.word	0xfffffffd
	.align		4
        /*0018*/ 	.word	0x00000000
	.align		4
        /*001c*/ 	.word	0xfffffffc


//--------------------- .text.vdiv                --------------------------
	.section	.text.vdiv,"ax",@progbits
	.align	128
        .global         vdiv
        .type           vdiv,@function
        .size           vdiv,(.L_x_17 - vdiv)
        .other          vdiv,@"STO_CUDA_ENTRY STV_DEFAULT"
vdiv:
.text.vdiv:
[----:B------:R-:W-:Y:S01]  /*0000*/  LDC R1, c[0x0][0x37c] ;  /* 0x0000df00ff017b82 */ /* 0x000fe20000000800 */
[----:B------:R-:W0:Y:S07]  /*0010*/  S2R R2, SR_TID.X ;  /* 0x0000000000027919 */ /* 0x000e2e0000002100 */
[----:B------:R-:W0:Y:S01]  /*0020*/  S2UR UR6, SR_CTAID.X ;  /* 0x00000000000679c3 */ /* 0x000e220000002500 */
[----:B------:R-:W1:Y:S07]  /*0030*/  LDCU.64 UR4, c[0x0][0x358] ;  /* 0x00006b00ff0477ac */ /* 0x000e6e0008000a00 */
[----:B------:R-:W0:Y:S08]  /*0040*/  LDC R3, c[0x0][0x360] ;  /* 0x0000d800ff037b82 */ /* 0x000e300000000800 */
[----:B------:R-:W2:Y:S08]  /*0050*/  LDC.64 R6, c[0x0][0x388] ;  /* 0x0000e200ff067b82 */ /* 0x000eb00000000a00 */
[----:B------:R-:W3:Y:S01]  /*0060*/  LDC.64 R4, c[0x0][0x380] ;  /* 0x0000e000ff047b82 */ /* 0x000ee20000000a00 */
[----:B0-----:R-:W-:-:S04]  /*0070*/  IMAD R2, R3, UR6, R2 ;  /* 0x0000000603027c24 */ /* 0x001fc8000f8e0202 */
[----:B--2---:R-:W-:-:S05]  /*0080*/  IMAD.WIDE R6, R2, 0x4, R6 ;  /* 0x0000000402067825 */ /* 0x004fca00078e0206 */
[----:B-1----:R-:W2:Y:S01]  /*0090*/  LDG.E R3, desc[UR4][R6.64] ;  /* 0x0000000406037981 */ /* 0x002ea2000c1e1900 */
[----:B---3--:R-:W-:-:S05]  /*00a0*/  IMAD.WIDE R4, R2, 0x4, R4 ;  /* 0x0000000402047825 */ /* 0x008fca00078e0204 */
[----:B------:R-:W3:Y:S01]  /*00b0*/  LDG.E R0, desc[UR4][R4.64] ;  /* 0x0000000404007981 */ /* 0x000ee2000c1e1900 */
[----:B------:R-:W-:Y:S01]  /*00c0*/  BSSY.RECONVERGENT B0, `(.L_x_0) ;  /* 0x000000c000007945 */ /* 0x000fe20003800200 */
[----:B--2---:R-:W0:Y:S08]  /*00d0*/  MUFU.RCP R8, R3 ;  /* 0x0000000300087308 */ /* 0x004e300000001000 */
[----:B---3--:R-:W1:Y:S01]  /*00e0*/  FCHK P0, R0, R3 ;  /* 0x0000000300007302 */ /* 0x008e620000000000 */
[----:B0-----:R-:W-:-:S04]  /*00f0*/  FFMA R9, -R3, R8, 1 ;  /* 0x3f80000003097423 */ /* 0x001fc80000000108 */
[----:B------:R-:W-:-:S04]  /*0100*/  FFMA R9, R8, R9, R8 ;  /* 0x0000000908097223 */ /* 0x000fc80000000008 */
[----:B------:R-:W-:-:S04]  /*0110*/  FFMA R8, R0, R9, RZ ;  /* 0x0000000900087223 */ /* 0x000fc800000000ff */
[----:B------:R-:W-:-:S04]  /*0120*/  FFMA R10, -R3, R8, R0 ;  /* 0x00000008030a7223 */ /* 0x000fc80000000100 */
[----:B------:R-:W-:Y:S01]  /*0130*/  FFMA R9, R9, R10, R8 ;  /* 0x0000000a09097223 */ /* 0x000fe20000000008 */
[----:B-1----:R-:W-:Y:S06]  /*0140*/  @!P0 BRA `(.L_x_1) ;  /* 0x00000000000c8947 */ /* 0x002fec0003800000 */
[----:B------:R-:W-:-:S07]  /*0150*/  MOV R4, 0x170 ;  /* 0x0000017000047802 */ /* 0x000fce0000000f00 */
[----:B------:R-:W-:Y:S05]  /*0160*/  CALL.REL.NOINC `($__internal_0_$__cuda_sm3x_div_rn_noftz_f32_slowpath) ;  /* 0x0000000000187944 */ /* 0x000fea0003c00000 */
[----:B------:R-:W-:-:S07]  /*0170*/  IMAD.MOV.U32 R9, RZ, RZ, R0 ;  /* 0x000000ffff097224 */ /* 0x000fce00078e0000 */
.L_x_1:
[----:B------:R-:W-:Y:S05]  /*0180*/  BSYNC.RECONVERGENT B0 ;  /* 0x0000000000007941 */ /* 0x000fea0003800200 */
.L_x_0:
[----:B------:R-:W0:Y:S02]  /*0190*/  LDC.64 R4, c[0x0][0x390] ;  /* 0x0000e400ff047b82 */ /* 0x000e240000000a00 */
[----:B0-----:R-:W-:-:S05]  /*01a0*/  IMAD.WIDE R2, R2, 0x4, R4 ;  /* 0x0000000402027825 */ /* 0x001fca00078e0204 */
[----:B------:R-:W-:Y:S01]  /*01b0*/  STG.E desc[UR4][R2.64], R9 ;  /* 0x0000000902007986 */ /* 0x000fe2000c101904 */
[----:B------:R-:W-:Y:S05]  /*01c0*/  EXIT ;  /* 0x000000000000794d */ /* 0x000fea0003800000 */
        .weak           $__internal_0_$__cuda_sm3x_div_rn_noftz_f32_slowpath
        .type           $__internal_0_$__cuda_sm3x_div_rn_noftz_f32_slowpath,@function
        .size           $__internal_0_$__cuda_sm3x_div_rn_noftz_f32_slowpath,(.L_x_17 - $__internal_0_$__cuda_sm3x_div_rn_noftz_f32_slowpath)
$__internal_0_$__cuda_sm3x_div_rn_noftz_f32_slowpath:
[--C-:B------:R-:W-:Y:S01]  /*01d0*/  SHF.R.U32.HI R6, RZ, 0x17, R3.reuse ;  /* 0x00000017ff067819 */ /* 0x100fe20000011603 */
[----:B------:R-:W-:Y:S01]  /*01e0*/  BSSY.RECONVERGENT B1, `(.L_x_2) ;  /* 0x0000064000017945 */ /* 0x000fe20003800200 */
[--C-:B------:R-:W-:Y:S01]  /*01f0*/  SHF.R.U32.HI R5, RZ, 0x17, R0.reuse ;  /* 0x00000017ff057819 */ /* 0x100fe20000011600 */
[----:B------:R-:W-:Y:S01]  /*0200*/  IMAD.MOV.U32 R7, RZ, RZ, R0 ;  /* 0x000000ffff077224 */ /* 0x000fe200078e0000 */
[----:B------:R-:W-:Y:S01]  /*0210*/  LOP3.LUT R6, R6, 0xff, RZ, 0xc0, !PT ;  /* 0x000000ff06067812 */ /* 0x000fe200078ec0ff */
[----:B------:R-:W-:Y:S01]  /*0220*/  IMAD.MOV.U32 R8, RZ, RZ, R3 ;  /* 0x000000ffff087224 */ /* 0x000fe200078e0003 */
[----:B------:R-:W-:-:S03]  /*0230*/  LOP3.LUT R5, R5, 0xff, RZ, 0xc0, !PT ;  /* 0x000000ff05057812 */ /* 0x000fc600078ec0ff */
[----:B------:R-:W-:Y:S02]  /*0240*/  VIADD R11, R6, 0xffffffff ;  /* 0xffffffff060b7836 */ /* 0x000fe40000000000 */
[----:B------:R-:W-:-:S03]  /*0250*/  VIADD R10, R5, 0xffffffff ;  /* 0xffffffff050a7836 */ /* 0x000fc60000000000 */
[----:B------:R-:W-:-:S04]  /*0260*/  ISETP.GT.U32.AND P0, PT, R11, 0xfd, PT ;  /* 0x000000fd0b00780c */ /* 0x000fc80003f04070 */
[----:B------:R-:W-:-:S13]  /*0270*/  ISETP.GT.U32.OR P0, PT, R10, 0xfd, P0 ;  /* 0x000000fd0a00780c */ /* 0x000fda0000704470 */
[----:B------:R-:W-:Y:S01]  /*0280*/  @!P0 IMAD.MOV.U32 R9, RZ, RZ, RZ ;  /* 0x000000ffff098224 */ /* 0x000fe200078e00ff */
[----:B------:R-:W-:Y:S06]  /*0290*/  @!P0 BRA `(.L_x_3) ;  /* 0x00000000005c8947 */ /* 0x000fec0003800000 */
[----:B------:R-:W-:Y:S02]  /*02a0*/  FSETP.GTU.FTZ.AND P0, PT, |R0|, +INF , PT ;  /* 0x7f8000000000780b */ /* 0x000fe40003f1c200 */
[----:B------:R-:W-:-:S04]  /*02b0*/  FSETP.GTU.FTZ.AND P1, PT, |R3|, +INF , PT ;  /* 0x7f8000000300780b */ /* 0x000fc80003f3c200 */
[----:B------:R-:W-:-:S13]  /*02c0*/  PLOP3.LUT P0, PT, P0, P1, PT, 0xf8, 0x8f ;  /* 0x00000000008f781c */ /* 0x000fda0000703f70 */
[----:B------:R-:W-:Y:S05]  /*02d0*/  @P0 BRA `(.L_x_4) ;  /* 0x00000004004c0947 */ /* 0x000fea0003800000 */
[----:B------:R-:W-:-:S13]  /*02e0*/  LOP3.LUT P0, RZ, R8, 0x7fffffff, R7, 0xc8, !PT ;  /* 0x7fffffff08ff7812 */ /* 0x000fda000780c807 */
[----:B------:R-:W-:Y:S05]  /*02f0*/  @!P0 BRA `(.L_x_5) ;  /* 0x00000004003c8947 */ /* 0x000fea0003800000 */
[C---:B------:R-:W-:Y:S02]  /*0300*/  FSETP.NEU.FTZ.AND P2, PT, |R0|.reuse, +INF , PT ;  /* 0x7f8000000000780b */ /* 0x040fe40003f5d200 */
[----:B------:R-:W-:Y:S02]  /*0310*/  FSETP.NEU.FTZ.AND P1, PT, |R3|, +INF , PT ;  /* 0x7f8000000300780b */ /* 0x000fe40003f3d200 */
[----:B------:R-:W-:-:S11]  /*0320*/  FSETP.NEU.FTZ.AND P0, PT, |R0|, +INF , PT ;  /* 0x7f8000000000780b */ /* 0x000fd60003f1d200 */
[----:B------:R-:W-:Y:S05]  /*0330*/  @!P1 BRA !P2, `(.L_x_5) ;  /* 0x00000004002c9947 */ /* 0x000fea0005000000 */
[----:B------:R-:W-:-:S04]  /*0340*/  LOP3.LUT P2, RZ, R7, 0x7fffffff, RZ, 0xc0, !PT ;  /* 0x7fffffff07ff7812 */ /* 0x000fc8000784c0ff */
[----:B------:R-:W-:-:S13]  /*0350*/  PLOP3.LUT P1, PT, P1, P2, PT, 0x2f, 0xf2 ;  /* 0x0000000000f2781c */ /* 0x000fda0000f24577 */
[----:B------:R-:W-:Y:S05]  /*0360*/  @P1 BRA `(.L_x_6) ;  /* 0x0000000400181947 */ /* 0x000fea0003800000 */
[----:B------:R-:W-:-:S04]  /*0370*/  LOP3.LUT P1, RZ, R8, 0x7fffffff, RZ, 0xc0, !PT ;  /* 0x7fffffff08ff7812 */ /* 0x000fc8000782c0ff */
[----:B------:R-:W-:-:S13]  /*0380*/  PLOP3.LUT P0, PT, P0, P1, PT, 0x2f, 0xf2 ;  /* 0x0000000000f2781c */ /* 0x000fda0000702577 */
[----:B------:R-:W-:Y:S05]  /*0390*/  @P0 BRA `(.L_x_7) ;  /* 0x0000000400000947 */ /* 0x000fea0003800000 */
[----:B------:R-:W-:Y:S02]  /*03a0*/  ISETP.GE.AND P0, PT, R10, RZ, PT ;  /* 0x000000ff0a00720c */ /* 0x000fe40003f06270 */
[----:B------:R-:W-:-:S11]  /*03b0*/  ISETP.GE.AND P1, PT, R11, RZ, PT ;  /* 0x000000ff0b00720c */ /* 0x000fd60003f26270 */
[----:B------:R-:W-:Y:S02]  /*03c0*/  @P0 IMAD.MOV.U32 R9, RZ, RZ, RZ ;  /* 0x000000ffff090224 */ /* 0x000fe400078e00ff */
[----:B------:R-:W-:Y:S01]  /*03d0*/  @!P0 FFMA R7, R0, 1.84467440737095516160e+19, RZ ;  /* 0x5f80000000078823 */ /* 0x000fe200000000ff */
[----:B------:R-:W-:Y:S02]  /*03e0*/  @!P0 IMAD.MOV.U32 R9, RZ, RZ, -0x40 ;  /* 0xffffffc0ff098424 */ /* 0x000fe400078e00ff */
[----:B------:R-:W-:Y:S02]  /*03f0*/  @!P1 FFMA R8, R3, 1.84467440737095516160e+19, RZ ;  /* 0x5f80000003089823 */ /* 0x000fe400000000ff */
[----:B------:R-:W-:-:S07]  /*0400*/  @!P1 VIADD R9, R9, 0x40 ;  /* 0x0000004009099836 */ /* 0x000fce0000000000 */
.L_x_3:
[----:B------:R-:W-:Y:S01]  /*0410*/  LEA R3, R6, 0xc0800000, 0x17 ;  /* 0xc080000006037811 */ /* 0x000fe200078eb8ff */
[----:B------:R-:W-:Y:S01]  /*0420*/  VIADD R5, R5, 0xffffff81 ;  /* 0xffffff8105057836 */ /* 0x000fe20000000000 */
[----:B------:R-:W-:Y:S03]  /*0430*/  BSSY.RECONVERGENT B2, `(.L_x_8) ;  /* 0x0000035000027945 */ /* 0x000fe60003800200 */
[----:B------:R-:W-:Y:S01]  /*0440*/  IMAD.IADD R3, R8, 0x1, -R3 ;  /* 0x0000000108037824 */ /* 0x000fe200078e0a03 */
[C---:B------:R-:W-:Y:S01]  /*0450*/  IADD3 R6, PT, PT, R5.reuse, 0x7f, -R6 ;  /* 0x0000007f05067810 */ /* 0x040fe20007ffe806 */
[----:B------:R-:W-:Y:S02]  /*0460*/  IMAD R0, R5, -0x800000, R7 ;  /* 0xff80000005007824 */ /* 0x000fe400078e0207 */
[----:B------:R-:W0:Y:S01]  /*0470*/  MUFU.RCP R8, R3 ;  /* 0x0000000300087308 */ /* 0x000e220000001000 */
[----:B------:R-:W-:Y:S01]  /*0480*/  FADD.FTZ R11, -R3, -RZ ;  /* 0x800000ff030b7221 */ /* 0x000fe20000010100 */
[----:B------:R-:W-:-:S03]  /*0490*/  IMAD.IADD R6, R6, 0x1, R9 ;  /* 0x0000000106067824 */ /* 0x000fc600078e0209 */
[----:B0-----:R-:W-:-:S04]  /*04a0*/  FFMA R13, R8, R11, 1 ;  /* 0x3f800000080d7423 */ /* 0x001fc8000000000b */
[----:B------:R-:W-:-:S04]  /*04b0*/  FFMA R10, R8, R13, R8 ;  /* 0x0000000d080a7223 */ /* 0x000fc80000000008 */
[----:B------:R-:W-:-:S04]  /*04c0*/  FFMA R7, R0, R10, RZ ;  /* 0x0000000a00077223 */ /* 0x000fc800000000ff */
[----:B------:R-:W-:-:S04]  /*04d0*/  FFMA R8, R11, R7, R0 ;  /* 0x000000070b087223 */ /* 0x000fc80000000000 */
[----:B------:R-:W-:-:S04]  /*04e0*/  FFMA R7, R10, R8, R7 ;  /* 0x000000080a077223 */ /* 0x000fc80000000007 */
[----:B------:R-:W-:-:S04]  /*04f0*/  FFMA R8, R11, R7, R0 ;  /* 0x000000070b087223 */ /* 0x000fc80000000000 */
[----:B------:R-:W-:-:S05]  /*0500*/  FFMA R0, R10, R8, R7 ;  /* 0x000000080a007223 */ /* 0x000fca0000000007 */
[----:B------:R-:W-:-:S04]  /*0510*/  SHF.R.U32.HI R3, RZ, 0x17, R0 ;  /* 0x00000017ff037819 */ /* 0x000fc80000011600 */
[----:B------:R-:W-:-:S05]  /*0520*/  LOP3.LUT R3, R3, 0xff, RZ, 0xc0, !PT ;  /* 0x000000ff03037812 */ /* 0x000fca00078ec0ff */
[----:B------:R-:W-:-:S04]  /*0530*/  IMAD.IADD R9, R3, 0x1, R6 ;  /* 0x0000000103097824 */ /* 0x000fc800078e0206 */
[----:B------:R-:W-:-:S05]  /*0540*/  VIADD R3, R9, 0xffffffff ;  /* 0xffffffff09037836 */ /* 0x000fca0000000000 */
[----:B------:R-:W-:-:S13]  /*0550*/  ISETP.GE.U32.AND P0, PT, R3, 0xfe, PT ;  /* 0x000000fe0300780c */ /* 0x000fda0003f06070 */
[----:B------:R-:W-:Y:S05]  /*0560*/  @!P0 BRA `(.L_x_9) ;  /* 0x0000000000808947 */ /* 0x000fea0003800000 */
[----:B------:R-:W-:-:S13]  /*0570*/  ISETP.GT.AND P0, PT, R9, 0xfe, PT ;  /* 0x000000fe0900780c */ /* 0x000fda0003f04270 */
[----:B------:R-:W-:Y:S05]  /*0580*/  @P0 BRA `(.L_x_10) ;  /* 0x00000000006c0947 */ /* 0x000fea0003800000 */
[----:B------:R-:W-:-:S13]  /*0590*/  ISETP.GE.AND P0, PT, R9, 0x1, PT ;  /* 0x000000010900780c */ /* 0x000fda0003f06270 */
[----:B------:R-:W-:Y:S05]  /*05a0*/  @P0 BRA `(.L_x_11) ;  /* 0x0000000000740947 */ /* 0x000fea0003800000 */
[----:B------:R-:W-:Y:S02]  /*05b0*/  ISETP.GE.AND P0, PT, R9, -0x18, PT ;  /* 0xffffffe80900780c */ /* 0x000fe40003f06270 */
[----:B------:R-:W-:-:S11]  /*05c0*/  LOP3.LUT R0, R0, 0x80000000, RZ, 0xc0, !PT ;  /* 0x8000000000007812 */ /* 0x000fd600078ec0ff */
[----:B------:R-:W-:Y:S05]  /*05d0*/  @!P0 BRA `(.L_x_11) ;  /* 0x0000000000688947 */ /* 0x000fea0003800000 */
[CCC-:B------:R-:W-:Y:S01]  /*05e0*/  FFMA.RZ R3, R10.reuse, R8.reuse, R7.reuse ;  /* 0x000000080a037223 */ /* 0x1c0fe2000000c007 */
[CCC-:B------:R-:W-:Y:S01]  /*05f0*/  FFMA.RM R6, R10.reuse, R8.reuse, R7.reuse ;  /* 0x000000080a067223 */ /* 0x1c0fe20000004007 */
[C---:B------:R-:W-:Y:S02]  /*0600*/  ISETP.NE.AND P2, PT, R9.reuse, RZ, PT ;  /* 0x000000ff0900720c */ /* 0x040fe40003f45270 */
[----:B------:R-:W-:Y:S02]  /*0610*/  ISETP.NE.AND P1, PT, R9, RZ, PT ;  /* 0x000000ff0900720c */ /* 0x000fe40003f25270 */
[----:B------:R-:W-:Y:S01]  /*0620*/  LOP3.LUT R5, R3, 0x7fffff, RZ, 0xc0, !PT ;  /* 0x007fffff03057812 */ /* 0x000fe200078ec0ff */
[----:B------:R-:W-:Y:S01]  /*0630*/  FFMA.RP R3, R10, R8, R7 ;  /* 0x000000080a037223 */ /* 0x000fe20000008007 */
[----:B------:R-:W-:Y:S02]  /*0640*/  VIADD R8, R9, 0x20 ;  /* 0x0000002009087836 */ /* 0x000fe40000000000 */
[----:B------:R-:W-:Y:S01]  /*0650*/  LOP3.LUT R5, R5, 0x800000, RZ, 0xfc, !PT ;  /* 0x0080000005057812 */ /* 0x000fe200078efcff */
[----:B------:R-:W-:Y:S01]  /*0660*/  IMAD.MOV R7, RZ, RZ, -R9 ;  /* 0x000000ffff077224 */ /* 0x000fe200078e0a09 */
[----:B------:R-:W-:-:S02]  /*0670*/  FSETP.NEU.FTZ.AND P0, PT, R3, R6, PT ;  /* 0x000000060300720b */ /* 0x000fc40003f1d000 */
[----:B------:R-:W-:Y:S02]  /*0680*/  SHF.L.U32 R8, R5, R8, RZ ;  /* 0x0000000805087219 */ /* 0x000fe400000006ff */
[----:B------:R-:W-:Y:S02]  /*0690*/  SEL R6, R7, RZ, P2 ;  /* 0x000000ff07067207 */ /* 0x000fe40001000000 */
[----:B------:R-:W-:Y:S02]  /*06a0*/  ISETP.NE.AND P1, PT, R8, RZ, P1 ;  /* 0x000000ff0800720c */ /* 0x000fe40000f25270 */
[----:B------:R-:W-:Y:S02]  /*06b0*/  SHF.R.U32.HI R6, RZ, R6, R5 ;  /* 0x00000006ff067219 */ /* 0x000fe40000011605 */
[----:B------:R-:W-:Y:S02]  /*06c0*/  PLOP3.LUT P0, PT, P0, P1, PT, 0xf8, 0x8f ;  /* 0x00000000008f781c */ /* 0x000fe40000703f70 */
[----:B------:R-:W-:-:S02]  /*06d0*/  SHF.R.U32.HI R8, RZ, 0x1, R6 ;  /* 0x00000001ff087819 */ /* 0x000fc40000011606 */
[----:B------:R-:W-:-:S04]  /*06e0*/  SEL R3, RZ, 0x1, !P0 ;  /* 0x00000001ff037807 */ /* 0x000fc80004000000 */
[----:B------:R-:W-:-:S04]  /*06f0*/  LOP3.LUT R3, R3, 0x1, R8, 0xf8, !PT ;  /* 0x0000000103037812 */ /* 0x000fc800078ef808 */
[----:B------:R-:W-:-:S05]  /*0700*/  LOP3.LUT R3, R3, R6, RZ, 0xc0, !PT ;  /* 0x0000000603037212 */ /* 0x000fca00078ec0ff */
[----:B------:R-:W-:-:S05]  /*0710*/  IMAD.IADD R3, R8, 0x1, R3 ;  /* 0x0000000108037824 */ /* 0x000fca00078e0203 */
[----:B------:R-:W-:Y:S01]  /*0720*/  LOP3.LUT R0, R3, R0, RZ, 0xfc, !PT ;  /* 0x0000000003007212 */ /* 0x000fe200078efcff */
[----:B------:R-:W-:Y:S06]  /*0730*/  BRA `(.L_x_11) ;  /* 0x0000000000107947 */ /* 0x000fec0003800000 */
.L_x_10:
[----:B------:R-:W-:-:S04]  /*0740*/  LOP3.LUT R0, R0, 0x80000000, RZ, 0xc0, !PT ;  /* 0x8000000000007812 */ /* 0x000fc800078ec0ff */
[----:B------:R-:W-:Y:S01]  /*0750*/  LOP3.LUT R0, R0, 0x7f800000, RZ, 0xfc, !PT ;  /* 0x7f80000000007812 */ /* 0x000fe200078efcff */
[----:B------:R-:W-:Y:S06]  /*0760*/  BRA `(.L_x_11) ;  /* 0x0000000000047947 */ /* 0x000fec0003800000 */
.L_x_9:
[----:B------:R-:W-:-:S07]  /*0770*/  IMAD R0, R6, 0x800000, R0 ;  /* 0x0080000006007824 */ /* 0x000fce00078e0200 */
.L_x_11:
[----:B------:R-:W-:Y:S05]  /*0780*/  BSYNC.RECONVERGENT B2 ;  /* 0x0000000000027941 */ /* 0x000fea0003800200 */
.L_x_8:
[----:B------:R-:W-:Y:S05]  /*0790*/  BRA `(.L_x_12) ;  /* 0x0000000000207947 */ /* 0x000fea0003800000 */
.L_x_7:
[----:B------:R-:W-:-:S04]  /*07a0*/  LOP3.LUT R0, R8, 0x80000000, R7, 0x48, !PT ;  /* 0x8000000008007812 */ /* 0x000fc800078e4807 */
[----:B------:R-:W-:Y:S01]  /*07b0*/  LOP3.LUT R0, R0, 0x7f800000, RZ, 0xfc, !PT ;  /* 0x7f80000000007812 */ /* 0x000fe200078efcff */
[----:B------:R-:W-:Y:S06]  /*07c0*/  BRA `(.L_x_12) ;  /* 0x0000000000147947 */ /* 0x000fec0003800000 */
.L_x_6:
[----:B------:R-:W-:Y:S01]  /*07d0*/  LOP3.LUT R0, R8, 0x80000000, R7, 0x48, !PT ;  /* 0x8000000008007812 */ /* 0x000fe200078e4807 */
[----:B------:R-:W-:Y:S06]  /*07e0*/  BRA `(.L_x_12) ;  /* 0x00000000000c7947 */ /* 0x000fec0003800000 */
.L_x_5:
[----:B------:R-:W0:Y:S01]  /*07f0*/  MUFU.RSQ R0, -QNAN ;  /* 0xffc0000000007908 */ /* 0x000e220000001400 */
[----:B------:R-:W-:Y:S05]  /*0800*/  BRA `(.L_x_12) ;  /* 0x0000000000047947 */ /* 0x000fea0003800000 */
.L_x_4:
[----:B------:R-:W-:-:S07]  /*0810*/  FADD.FTZ R0, R0, R3 ;  /* 0x0000000300007221 */ /* 0x000fce0000010000 */
.L_x_12:
[----:B------:R-:W-:Y:S05]  /*0820*/  BSYNC.RECONVERGENT B1 ;  /* 0x0000000000017941 */ /* 0x000fea0003800200 */
.L_x_2:
[----:B------:R-:W-:-:S04]  /*0830*/  IMAD.MOV.U32 R5, RZ, RZ, 0x0 ;  /* 0x00000000ff057424 */ /* 0x000fc800078e00ff */
[----:B0-----:R-:W-:Y:S05]  /*0840*/  RET.REL.NODEC R4 `(vdiv) ;  /* 0xfffffff404ec7950 */ /* 0x001fea0003c3ffff */
.L_x_13:
[----:B------:R-:W-:-:S00]  /*0850*/  BRA `(.L_x_13) ;  /* 0xfffffffc00fc7947 */ /* 0x000fc0000383ffff */
[----:B------:R-:W-:-:S00]  /*0860*/  NOP ;  /* 0x0000000000007918 */ /* 0x000fc00000000000 */
        /* <DEDUP_REMOVED lines=9> */
.L_x_17:


//--------------------- .text.vsub                --------------------------
	.section	.text.vsub,"ax",@progbits
	.align	128
        .global         vsub
        .type           vsub,@function
        .size           vsub,(.L_x_19 - vsub)
        .other          vsub,@"STO_CUDA_ENTRY STV_DEFAULT"
vsub:
.text.vsub:
[----:B------:R-:W-:Y:S01]  /*0000*/  LDC R1, c[0x0][0x37c] ;  /* 0x0000df00ff017b82 */ /* 0x000fe20000000800 */
[----:B------:R-:W0:Y:S07]  /*0010*/  S2R R9, SR_TID.X ;  /* 0x0000000000097919 */ /* 0x000e2e0000002100 */
[----:B------:R-:W0:Y:S01]  /*0020*/  S2UR UR6, SR_CTAID.X ;  /* 0x00000000000679c3 */ /* 0x000e220000002500 */
[----:B------:R-:W1:Y:S07]  /*0030*/  LDCU.64 UR4, c[0x0][0x358] ;  /* 0x00006b00ff0477ac */ /* 0x000e6e0008000a00 */
[----:B------:R-:W0:Y:S08]  /*0040*/  LDC R0, c[0x0][0x360] ;  /* 0x0000d800ff007b82 */ /* 0x000e300000000800 */
[----:B------:R-:W2:Y:S08]  /*0050*/  LDC.64 R2, c[0x0][0x380] ;  /* 0x0000e000ff027b82 */ /* 0x000eb00000000a00 */
[----:B------:R-:W3:Y:S01]  /*0060*/  LDC.64 R4, c[0x0][0x388] ;  /* 0x0000e200ff047b82 */ /* 0x000ee20000000a00 */
[----:B0-----:R-:W-:-:S07]  /*0070*/  IMAD R9, R0, UR6, R9 ;  /* 0x0000000600097c24 */ /* 0x001fce000f8e0209 */
[----:B------:R-:W0:Y:S01]  /*0080*/  LDC.64 R6, c[0x0][0x390] ;  /* 0x0000e400ff067b82 */ /* 0x000e220000000a00 */
[----:B--2---:R-:W-:-:S06]  /*0090*/  IMAD.WIDE R2, R9, 0x4, R2 ;  /* 0x0000000409027825 */ /* 0x004fcc00078e0202 */
[----:B-1----:R-:W2:Y:S01]  /*00a0*/  LDG.E R2, desc[UR4][R2.64] ;  /* 0x0000000402027981 */ /* 0x002ea2000c1e1900 */
[----:B---3--:R-:W-:-:S06]  /*00b0*/  IMAD.WIDE R4, R9, 0x4, R4 ;  /* 0x0000000409047825 */ /* 0x008fcc00078e0204 */
[----:B------:R-:W2:Y:S01]  /*00c0*/  LDG.E R5, desc[UR4][R4.64] ;  /* 0x0000000404057981 */ /* 0x000ea2000c1e1900 */
[----:B0-----:R-:W-:-:S04]  /*00d0*/  IMAD.WIDE R6, R9, 0x4, R6 ;  /* 0x0000000409067825 */ /* 0x001fc800078e0206 */
[----:B--2---:R-:W-:-:S05]  /*00e0*/  FADD R9, R2, -R5 ;  /* 0x8000000502097221 */ /* 0x004fca0000000000 */
[----:B------:R-:W-:Y:S01]  /*00f0*/  STG.E desc[UR4][R6.64], R9 ;  /* 0x0000000906007986 */ /* 0x000fe2000c101904 */
[----:B------:R-:W-:Y:S05]  /*0100*/  EXIT ;  /* 0x000000000000794d */ /* 0x000fea0003800000 */
.L_x_14:
        /* <DEDUP_REMOVED lines=15> */
.L_x_19:


//--------------------- .text.vmul                --------------------------
	.section	.text.vmul,"ax",@progbits
	.align	128
        .global         vmul
        .type           vmul,@function
        .size           vmul,(.L_x_20 - vmul)
        .other          vmul,@"STO_CUDA_ENTRY STV_DEFAULT"
vmul:
.text.vmul:
        /* <DEDUP_REMOVED lines=14> */
[----:B--2---:R-:W-:-:S05]  /*00e0*/  FMUL R9, R2, R5 ;  /* 0x0000000502097220 */ /* 0x004fca0000400000 */
[----:B------:R-:W-:Y:S01]  /*00f0*/  STG.E desc[UR4][R6.64], R9 ;  /* 0x0000000906007986 */ /* 0x000fe2000c101904 */
[----:B------:R-:W-:Y:S05]  /*0100*/  EXIT ;  /* 0x000000000000794d */ /* 0x000fea0003800000 */
.L_x_15:
        /* <DEDUP_REMOVED lines=15> */
.L_x_20:


//--------------------- .text.vadd                --------------------------
	.section	.text.vadd,"ax",@progbits
	.align	128
        .global         vadd
        .type           vadd,@function
        .size           vadd,(.L_x_21 - vadd)
        .other          vadd,@"STO_CUDA_ENTRY STV_DEFAULT"
vadd:
.text.vadd:
        /* <DEDUP_REMOVED lines=14> */
[----:B--2---:R-:W-:-:S05]  /*00e0*/  FADD R9, R2, R5 ;  /* 0x0000000502097221 */ /* 0x004fca0000000000 */
[----:B------:R-:W-:Y:S01]  /*00f0*/  STG.E desc[UR4][R6.64], R9 ;  /* 0x0000000906007986 */ /* 0x000fe2000c101904 */
[----:B------:R-:W-:Y:S05]  /*0100*/  EXIT ;  /* 0x000000000000794d */ /* 0x000fea0003800000 */
.L_x_16:
        /* <DEDUP_REMOVED lines=15> */
.L_x_21:


//--------------------- .nv.shared.reserved.0     --------------------------
	.section	.nv.shared.reserved.0,"aw",@nobits
	.weak		__nv_reservedSMEM_offset_0_alias
	.size		__nv_reservedSMEM_offset_0_alias, 0, 64
	.other		__nv_reservedSMEM_offset_0_alias,@"STO_CUDA_RESERVED_SHARED STV_DEFAULT"
__nv_reservedSMEM_offset_0_alias:
	.zero		0
	.zero		64


//--------------------- .nv.constant0.vdiv        --------------------------
	.section	.nv.constant0.vdiv,"a",@progbits
	.sectionflags	@""
	.align	4
.nv.constant0.vdiv:
	.zero		920


//--------------------- .nv.constant0.vsub        --------------------------
	.section	.nv.constant0.vsub,"a",@progbits
	.sectionflags	@""
	.align	4
.nv.constant0.vsub:
	.zero		920


//--------------------- .nv.constant0.vmul        --------------------------
	.section	.nv.constant0.vmul,"a",@progbits
	.sectionflags	@""
	.align	4
.nv.constant0.vmul:
	.zero		920


//--------------------- .nv.constant0.vadd        --------------------------
	.section	.nv.constant0.vadd,"a",@progbits
	.sectionflags	@""
	.align	4
.nv.constant0.vadd:
	.zero		920


//--------------------- SYMBOLS --------------------------

	.type		.nv.reservedSmem.offset0,@object
	.size		.nv.reservedSmem.offset0,0x4
